//
// Generated by NVIDIA NVVM Compiler
//
// Compiler Build ID: CL-36424714
// Cuda compilation tools, release 13.0, V13.0.88
// Based on NVVM 20.0.0
//

.version 9.0
.target sm_100
.address_size 64

	// .globl	_Z17cuda_hello_devicev
.extern .func  (.param .b32 func_retval0) vprintf
(
	.param .b64 vprintf_param_0,
	.param .b64 vprintf_param_1
)
;
.global .align 1 .b8 $str[30] = {72, 101, 108, 108, 111, 32, 87, 111, 114, 108, 100, 32, 102, 114, 111, 109, 32, 67, 85, 68, 65, 32, 100, 101, 118, 105, 99, 101, 10};

.visible .entry _Z17cuda_hello_devicev()
{
	.reg .b32 	%r<3>;
	.reg .b64 	%rd<3>;

	mov.u64 	%rd1, $str;
	cvta.global.u64 	%rd2, %rd1;
	{ // callseq 0, 0
	.param .b64 param0;
	st.param.b64 	[param0], %rd2;
	.param .b64 param1;
	st.param.b64 	[param1], 0;
	.param .b32 retval0;
	call.uni (retval0), 
	vprintf, 
	(
	param0, 
	param1
	);
	ld.param.b32 	%r1, [retval0];
	} // callseq 0
	ret;

}


// ===== COMPILED SASS (sm_100) =====

	.target	sm_100

	.elftype	@"ET_EXEC"


//--------------------- .note.nv.tkinfo           --------------------------
	.section	.note.nv.tkinfo,"",@"SHT_NOTE"
	.sectionflags	@"SHF_NOTE_NV_TKINFO"
	.tkinfo
        /*0018*/ 	.word	0x00000002
        /*0030*/ 	.string	""
        /*0030*/ 	.string	"ptxas"
        /*0030*/ 	.string	"Cuda compilation tools, release 13.0, V13.0.88"
        /*0030*/ 	.string	"Build cuda_13.0.r13.0/compiler.36424714_0"
        /*0030*/ 	.string	"-arch sm_100 -m 64 "



//--------------------- .note.nv.cuinfo           --------------------------
	.section	.note.nv.cuinfo,"",@"SHT_NOTE"
	.sectionflags	@"SHF_NOTE_NV_CUINFO"
        /*0018*/ 	.short	0x0002
        /*001a*/ 	.short	0x0064
        /*001c*/ 	.short	0x0082
	.zero		2


//--------------------- .nv.info                  --------------------------
	.section	.nv.info,"",@"SHT_CUDA_INFO"
	.align	4


	//----- nvinfo : EIATTR_REGCOUNT
	.align		4
        /*0000*/ 	.byte	0x04, 0x2f
        /*0002*/ 	.short	(.L_2 - .L_1)
	.align		4
.L_1:
        /*0004*/ 	.word	index@(_Z17cuda_hello_devicev)
        /*0008*/ 	.word	0x00000018


	//----- nvinfo : EIATTR_FRAME_SIZE
	.align		4
.L_2:
        /*000c*/ 	.byte	0x04, 0x11
        /*000e*/ 	.short	(.L_4 - .L_3)
	.align		4
.L_3:
        /*0010*/ 	.word	index@(_Z17cuda_hello_devicev)
        /*0014*/ 	.word	0x00000000


	//----- nvinfo : EIATTR_MIN_STACK_SIZE
	.align		4
.L_4:
        /*0018*/ 	.byte	0x04, 0x12
        /*001a*/ 	.short	(.L_6 - .L_5)
	.align		4
.L_5:
        /*001c*/ 	.word	index@(_Z17cuda_hello_devicev)
        /*0020*/ 	.word	0x00000000
.L_6:


//--------------------- .nv.compat                --------------------------
	.section	.nv.compat,"",@"SHT_CUDA_COMPAT_INFO"
	.align	4
        /*0000*/ 	.byte	0x02, 0x09, 0x00, 0x00, 0x02, 0x02, 0x01, 0x00, 0x02, 0x05, 0x05, 0x00, 0x03, 0x07, 0x01, 0x01
        /*0010*/ 	.byte	0x02, 0x03, 0x00, 0x00, 0x02, 0x06, 0x01, 0x00, 0x04, 0x0b, 0x08, 0x00, 0x09, 0x00, 0x00, 0x00
        /*0020*/ 	.byte	0x00, 0x00, 0x00, 0x00


//--------------------- .nv.info._Z17cuda_hello_devicev --------------------------
	.section	.nv.info._Z17cuda_hello_devicev,"",@"SHT_CUDA_INFO"
	.sectionflags	@""
	.align	4


	//----- nvinfo : EIATTR_CUDA_API_VERSION
	.align		4
        /*0000*/ 	.byte	0x04, 0x37
        /*0002*/ 	.short	(.L_8 - .L_7)
.L_7:
        /*0004*/ 	.word	0x00000082


	//----- nvinfo : EIATTR_SPARSE_MMA_MASK
	.align		4
.L_8:
        /*0008*/ 	.byte	0x03, 0x50
        /*000a*/ 	.short	0x0000


	//----- nvinfo : EIATTR_MAXREG_COUNT
	.align		4
        /*000c*/ 	.byte	0x03, 0x1b
        /*000e*/ 	.short	0x00ff


	//----- nvinfo : EIATTR_EXTERNS
	.align		4
        /*0010*/ 	.byte	0x04, 0x0f
        /*0012*/ 	.short	(.L_10 - .L_9)


	//   ....[0]....
	.align		4
.L_9:
        /*0014*/ 	.word	index@(vprintf)


	//----- nvinfo : EIATTR_MERCURY_ISA_VERSION
	.align		4
.L_10:
        /*0018*/ 	.byte	0x03, 0x5f
        /*001a*/ 	.short	0x0101


	//----- nvinfo : EIATTR_VRC_CTA_INIT_COUNT
	.align		4
        /*001c*/ 	.byte	0x02, 0x4a
	.zero		1
	.zero		1


	//----- nvinfo : EIATTR_SYSCALL_OFFSETS
	.align		4
        /*0020*/ 	.byte	0x04, 0x46
        /*0022*/ 	.short	(.L_12 - .L_11)


	//   ....[0]....
.L_11:
        /*0024*/ 	.word	0x00000080


	//----- nvinfo : EIATTR_EXIT_INSTR_OFFSETS
	.align		4
.L_12:
        /*0028*/ 	.byte	0x04, 0x1c
        /*002a*/ 	.short	(.L_14 - .L_13)


	//   ....[0]....
.L_13:
        /*002c*/ 	.word	0x00000090


	//----- nvinfo : EIATTR_SW_WAR
	.align		4
.L_14:
        /*0030*/ 	.byte	0x04, 0x36
        /*0032*/ 	.short	(.L_16 - .L_15)
.L_15:
        /*0034*/ 	.word	0x00000008
.L_16:


//--------------------- .nv.callgraph             --------------------------
	.section	.nv.callgraph,"",@"SHT_CUDA_CALLGRAPH"
	.align	4
	.sectionentsize	8
	.align		4
        /*0000*/ 	.word	0x00000000
	.align		4
        /*0004*/ 	.word	0xffffffff
	.align		4
        /*0008*/ 	.word	index@(_Z17cuda_hello_devicev)
	.align		4
        /*000c*/ 	.word	index@(vprintf)
	.align		4
        /*0010*/ 	.word	0x00000000
	.align		4
        /*0014*/ 	.word	0xfffffffe
	.align		4
        /*0018*/ 	.word	0x00000000
	.align		4
        /*001c*/ 	.word	0xfffffffd
	.align		4
        /*0020*/ 	.word	0x00000000
	.align		4
        /*0024*/ 	.word	0xfffffffc


//--------------------- .nv.constant4             --------------------------
	.section	.nv.constant4,"a",@progbits
	.align	8
	.align		8
.nv.constant4:
        /*0000*/ 	.dword	vprintf
	.align		8
        /*0008*/ 	.dword	$str


//--------------------- .text._Z17cuda_hello_devicev --------------------------
	.section	.text._Z17cuda_hello_devicev,"ax",@progbits
	.align	128
        .global         _Z17cuda_hello_devicev
        .type           _Z17cuda_hello_devicev,@function
        .size           _Z17cuda_hello_devicev,(.L_x_2 - _Z17cuda_hello_devicev)
        .other          _Z17cuda_hello_devicev,@"STO_CUDA_ENTRY STV_DEFAULT"
_Z17cuda_hello_devicev:
.text._Z17cuda_hello_devicev:
[----:B------:R-:W0:Y:S01]  /*0000*/  LDC R1, c[0x0][0x37c] ;  /* 0x0000df00ff017b82 */ /* 0x000e220000000800 */
[----:B------:R-:W-:Y:S01]  /*0010*/  MOV R0, 0x0 ;  /* 0x0000000000007802 */ /* 0x000fe20000000f00 */
[----:B------:R-:W1:Y:S01]  /*0020*/  LDCU.64 UR4, c[0x4][0x8] ;  /* 0x01000100ff0477ac */ /* 0x000e620008000a00 */
[----:B------:R-:W-:-:S05]  /*0030*/  CS2R R6, SRZ ;  /* 0x0000000000067805 */ /* 0x000fca000001ff00 */
[----:B------:R2:W3:Y:S01]  /*0040*/  LDC.64 R2, c[0x4][R0] ;  /* 0x0100000000027b82 */ /* 0x0004e20000000a00 */
[----:B-1----:R-:W-:Y:S02]  /*0050*/  IMAD.U32 R4, RZ, RZ, UR4 ;  /* 0x00000004ff047e24 */ /* 0x002fe4000f8e00ff */
[----:B--2---:R-:W-:-:S07]  /*0060*/  IMAD.U32 R5, RZ, RZ, UR5 ;  /* 0x00000005ff057e24 */ /* 0x004fce000f8e00ff */
[----:B------:R-:W-:-:S07]  /*0070*/  LEPC R20, `(.L_x_0) ;  /* 0x000000001014794e */ /* 0x000fce0000000000 */
[----:B0--3--:R-:W-:Y:S05]  /*0080*/  CALL.ABS.NOINC R2 ;  /* 0x0000000002007343 */ /* 0x009fea0003c00000 */
.L_x_0:
[----:B------:R-:W-:Y:S05]  /*0090*/  EXIT ;  /* 0x000000000000794d */ /* 0x000fea0003800000 */
.L_x_1:
[----:B------:R-:W-:-:S00]  /*00a0*/  BRA `(.L_x_1) ;  /* 0xfffffffc00fc7947 */ /* 0x000fc0000383ffff */
[----:B------:R-:W-:-:S00]  /*00b0*/  NOP ;  /* 0x0000000000007918 */ /* 0x000fc00000000000 */
        /* <DEDUP_REMOVED lines=12> */
.L_x_2:


//--------------------- .nv.global.init           --------------------------
	.section	.nv.global.init,"aw",@progbits
.nv.global.init:
	.type		$str,@object
	.size		$str,(.L_0 - $str)
$str:
        /*0000*/ 	.byte	0x48, 0x65, 0x6c, 0x6c, 0x6f, 0x20, 0x57, 0x6f, 0x72, 0x6c, 0x64, 0x20, 0x66, 0x72, 0x6f, 0x6d
        /*0010*/ 	.byte	0x20, 0x43, 0x55, 0x44, 0x41, 0x20, 0x64, 0x65, 0x76, 0x69, 0x63, 0x65, 0x0a, 0x00
.L_0:


//--------------------- .nv.shared.reserved.0     --------------------------
	.section	.nv.shared.reserved.0,"aw",@nobits
	.weak		__nv_reservedSMEM_offset_0_alias
	.size		__nv_reservedSMEM_offset_0_alias, 0, 64
	.other		__nv_reservedSMEM_offset_0_alias,@"STO_CUDA_RESERVED_SHARED STV_DEFAULT"
__nv_reservedSMEM_offset_0_alias:
	.zero		0
	.zero		64


//--------------------- .nv.constant0._Z17cuda_hello_devicev --------------------------
	.section	.nv.constant0._Z17cuda_hello_devicev,"a",@progbits
	.sectionflags	@""
	.align	4
.nv.constant0._Z17cuda_hello_devicev:
	.zero		896


//--------------------- SYMBOLS --------------------------

	.type		.nv.reservedSmem.offset0,@object
	.size		.nv.reservedSmem.offset0,0x4
	.type		vprintf,@function
